	.headerflags	@"EF_CUDA_TEXMODE_UNIFIED EF_CUDA_64BIT_ADDRESS EF_CUDA_ACCELERATORS EF_CUDA_SM90 EF_CUDA_VIRTUAL_SM(EF_CUDA_SM90)"
	.elftype	@"ET_EXEC"


//--------------------- .nv.info                  --------------------------
	.section	.nv.info,"",@"SHT_CUDA_INFO"
	.align	4


	//----- nvinfo : EIATTR_REGCOUNT
	.align		4
        /*0000*/ 	.byte	0x04, 0x2f
        /*0002*/ 	.short	(.L_2 - .L_1)
	.align		4
.L_1:
        /*0004*/ 	.word	index@(triton_per_fused__native_batch_norm_legit_leaky_relu_leaky_relu_backward_0)
        /*0008*/ 	.word	0x00000016


	//----- nvinfo : EIATTR_MIN_STACK_SIZE
	.align		4
.L_2:
        /*000c*/ 	.byte	0x04, 0x12
        /*000e*/ 	.short	(.L_4 - .L_3)
	.align		4
.L_3:
        /*0010*/ 	.word	index@(triton_per_fused__native_batch_norm_legit_leaky_relu_leaky_relu_backward_0)
        /*0014*/ 	.word	0x00000000


	//----- nvinfo : EIATTR_FRAME_SIZE
	.align		4
.L_4:
        /*0018*/ 	.byte	0x04, 0x11
        /*001a*/ 	.short	(.L_6 - .L_5)
	.align		4
.L_5:
        /*001c*/ 	.word	index@(triton_per_fused__native_batch_norm_legit_leaky_relu_leaky_relu_backward_0)
        /*0020*/ 	.word	0x00000000


	//----- nvinfo : EIATTR_MIN_STACK_SIZE
	.align		4
.L_6:
        /*0024*/ 	.byte	0x04, 0x12
        /*0026*/ 	.short	(.L_8 - .L_7)
	.align		4
.L_7:
        /*0028*/ 	.word	index@(triton_per_fused__native_batch_norm_legit_leaky_relu_leaky_relu_backward_0)
        /*002c*/ 	.word	0x00000000
.L_8:


//--------------------- .nv.info.triton_per_fused__native_batch_norm_legit_leaky_relu_leaky_relu_backward_0 --------------------------
	.section	.nv.info.triton_per_fused__native_batch_norm_legit_leaky_relu_leaky_relu_backward_0,"",@"SHT_CUDA_INFO"
	.sectionflags	@""
	.align	4


	//----- nvinfo : EIATTR_CUDA_API_VERSION
	.align		4
        /*0000*/ 	.byte	0x04, 0x37
        /*0002*/ 	.short	(.L_10 - .L_9)
.L_9:
        /*0004*/ 	.word	0x0000007c


	//----- nvinfo : EIATTR_KPARAM_INFO
	.align		4
.L_10:
        /*0008*/ 	.byte	0x04, 0x17
        /*000a*/ 	.short	(.L_12 - .L_11)
.L_11:
        /*000c*/ 	.word	0x00000000
        /*0010*/ 	.short	0x0006
        /*0012*/ 	.short	0x002c
        /*0014*/ 	.byte	0x00, 0xf0, 0x11, 0x00


	//----- nvinfo : EIATTR_KPARAM_INFO
	.align		4
.L_12:
        /*0018*/ 	.byte	0x04, 0x17
        /*001a*/ 	.short	(.L_14 - .L_13)
.L_13:
        /*001c*/ 	.word	0x00000000
        /*0020*/ 	.short	0x0005
        /*0022*/ 	.short	0x0028
        /*0024*/ 	.byte	0x00, 0xf0, 0x11, 0x00


	//----- nvinfo : EIATTR_KPARAM_INFO
	.align		4
.L_14:
        /*0028*/ 	.byte	0x04, 0x17
        /*002a*/ 	.short	(.L_16 - .L_15)
.L_15:
        /*002c*/ 	.word	0x00000000
        /*0030*/ 	.short	0x0004
        /*0032*/ 	.short	0x0020
        /*0034*/ 	.byte	0x00, 0xf4, 0x21, 0x00


	//----- nvinfo : EIATTR_KPARAM_INFO
	.align		4
.L_16:
        /*0038*/ 	.byte	0x04, 0x17
        /*003a*/ 	.short	(.L_18 - .L_17)
.L_17:
        /*003c*/ 	.word	0x00000000
        /*0040*/ 	.short	0x0003
        /*0042*/ 	.short	0x0018
        /*0044*/ 	.byte	0x00, 0xf4, 0x21, 0x00


	//----- nvinfo : EIATTR_KPARAM_INFO
	.align		4
.L_18:
        /*0048*/ 	.byte	0x04, 0x17
        /*004a*/ 	.short	(.L_20 - .L_19)
.L_19:
        /*004c*/ 	.word	0x00000000
        /*0050*/ 	.short	0x0002
        /*0052*/ 	.short	0x0010
        /*0054*/ 	.byte	0x00, 0xf4, 0x21, 0x00


	//----- nvinfo : EIATTR_KPARAM_INFO
	.align		4
.L_20:
        /*0058*/ 	.byte	0x04, 0x17
        /*005a*/ 	.short	(.L_22 - .L_21)
.L_21:
        /*005c*/ 	.word	0x00000000
        /*0060*/ 	.short	0x0001
        /*0062*/ 	.short	0x0008
        /*0064*/ 	.byte	0x00, 0xf4, 0x21, 0x00


	//----- nvinfo : EIATTR_KPARAM_INFO
	.align		4
.L_22:
        /*0068*/ 	.byte	0x04, 0x17
        /*006a*/ 	.short	(.L_24 - .L_23)
.L_23:
        /*006c*/ 	.word	0x00000000
        /*0070*/ 	.short	0x0000
        /*0072*/ 	.short	0x0000
        /*0074*/ 	.byte	0x00, 0xf4, 0x21, 0x00


	//----- nvinfo : EIATTR_SPARSE_MMA_MASK
	.align		4
.L_24:
        /*0078*/ 	.byte	0x03, 0x50
        /*007a*/ 	.short	0x0000


	//----- nvinfo : EIATTR_MAXREG_COUNT
	.align		4
        /*007c*/ 	.byte	0x03, 0x1b
        /*007e*/ 	.short	0x00ff


	//----- nvinfo : EIATTR_COOP_GROUP_MASK_REGIDS
	.align		4
        /*0080*/ 	.byte	0x04, 0x29
        /*0082*/ 	.short	(.L_26 - .L_25)


	//   ....[0]....
.L_25:
        /*0084*/ 	.word	0xffffffff


	//   ....[1]....
        /*0088*/ 	.word	0xffffffff


	//   ....[2]....
        /*008c*/ 	.word	0xffffffff


	//   ....[3]....
        /*0090*/ 	.word	0xffffffff


	//   ....[4]....
        /*0094*/ 	.word	0xffffffff


	//   ....[5]....
        /*0098*/ 	.word	0xffffffff


	//   ....[6]....
        /*009c*/ 	.word	0xffffffff


	//   ....[7]....
        /*00a0*/ 	.word	0xffffffff


	//----- nvinfo : EIATTR_COOP_GROUP_INSTR_OFFSETS
	.align		4
.L_26:
        /*00a4*/ 	.byte	0x04, 0x28
        /*00a6*/ 	.short	(.L_28 - .L_27)


	//   ....[0]....
.L_27:
        /*00a8*/ 	.word	0x000001e0


	//   ....[1]....
        /*00ac*/ 	.word	0x00000200


	//   ....[2]....
        /*00b0*/ 	.word	0x00000220


	//   ....[3]....
        /*00b4*/ 	.word	0x00000240


	//   ....[4]....
        /*00b8*/ 	.word	0x00000310


	//   ....[5]....
        /*00bc*/ 	.word	0x00000330


	//   ....[6]....
        /*00c0*/ 	.word	0x00000350


	//   ....[7]....
        /*00c4*/ 	.word	0x000003b0


	//----- nvinfo : EIATTR_EXIT_INSTR_OFFSETS
	.align		4
.L_28:
        /*00c8*/ 	.byte	0x04, 0x1c
        /*00ca*/ 	.short	(.L_30 - .L_29)


	//   ....[0]....
.L_29:
        /*00cc*/ 	.word	0x000006a0


	//   ....[1]....
        /*00d0*/ 	.word	0x000006d0


	//----- nvinfo : EIATTR_REQNTID
	.align		4
.L_30:
        /*00d4*/ 	.byte	0x04, 0x10
        /*00d6*/ 	.short	(.L_32 - .L_31)
.L_31:
        /*00d8*/ 	.word	0x00000080
        /*00dc*/ 	.word	0x00000001
        /*00e0*/ 	.word	0x00000001


	//----- nvinfo : EIATTR_CBANK_PARAM_SIZE
	.align		4
.L_32:
        /*00e4*/ 	.byte	0x03, 0x19
        /*00e6*/ 	.short	0x0030


	//----- nvinfo : EIATTR_PARAM_CBANK
	.align		4
        /*00e8*/ 	.byte	0x04, 0x0a
        /*00ea*/ 	.short	(.L_34 - .L_33)
	.align		4
.L_33:
        /*00ec*/ 	.word	index@(.nv.constant0.triton_per_fused__native_batch_norm_legit_leaky_relu_leaky_relu_backward_0)
        /*00f0*/ 	.short	0x0210
        /*00f2*/ 	.short	0x0030


	//----- nvinfo : EIATTR_SW_WAR
	.align		4
.L_34:
        /*00f4*/ 	.byte	0x04, 0x36
        /*00f6*/ 	.short	(.L_36 - .L_35)
.L_35:
        /*00f8*/ 	.word	0x00000008
.L_36:


//--------------------- .nv.callgraph             --------------------------
	.section	.nv.callgraph,"",@"SHT_CUDA_CALLGRAPH"
	.align	4
	.sectionentsize	8
	.align		4
        /*0000*/ 	.word	0x00000000
	.align		4
        /*0004*/ 	.word	0xffffffff
	.align		4
        /*0008*/ 	.word	0x00000000
	.align		4
        /*000c*/ 	.word	0xfffffffe
	.align		4
        /*0010*/ 	.word	0x00000000
	.align		4
        /*0014*/ 	.word	0xfffffffd
	.align		4
        /*0018*/ 	.word	0x00000000
	.align		4
        /*001c*/ 	.word	0xfffffffc


//--------------------- .nv.constant4             --------------------------
	.section	.nv.constant4,"a",@progbits
	.align	8
	.align		8
.nv.constant4:
        /*0000*/ 	.dword	_$_str


//--------------------- .text.triton_per_fused__native_batch_norm_legit_leaky_relu_leaky_relu_backward_0 --------------------------
	.section	.text.triton_per_fused__native_batch_norm_legit_leaky_relu_leaky_relu_backward_0,"ax",@progbits
	.sectionflags	@"SHF_BARRIERS=1"
	.align	128
        .global         triton_per_fused__native_batch_norm_legit_leaky_relu_leaky_relu_backward_0
        .type           triton_per_fused__native_batch_norm_legit_leaky_relu_leaky_relu_backward_0,@function
        .size           triton_per_fused__native_batch_norm_legit_leaky_relu_leaky_relu_backward_0,(.L_x_1 - triton_per_fused__native_batch_norm_legit_leaky_relu_leaky_relu_backward_0)
        .other          triton_per_fused__native_batch_norm_legit_leaky_relu_leaky_relu_backward_0,@"STO_CUDA_ENTRY STV_DEFAULT"
triton_per_fused__native_batch_norm_legit_leaky_relu_leaky_relu_backward_0:
.text.triton_per_fused__native_batch_norm_legit_leaky_relu_leaky_relu_backward_0:
[----:B------:R-:W0:Y:S02]  /*0000*/  LDC R1, c[0x0][0x28] ;  /* 0x00000a00ff017b82 */ /* 0x000e240000000800 */
[----:B------:R-:W1:Y:S01]  /*0010*/  S2R R3, SR_TID.X ;  /* 0x0000000000037919 */ /* 0x000e620000002100 */
[----:B------:R-:W2:Y:S01]  /*0020*/  LDC.64 R10, c[0x0][0x210] ;  /* 0x00008400ff0a7b82 */ /* 0x000ea20000000a00 */
[----:B------:R-:W-:Y:S01]  /*0030*/  CS2R R6, SRZ ;  /* 0x0000000000067805 */ /* 0x000fe2000001ff00 */
[----:B------:R-:W-:Y:S01]  /*0040*/  ULDC.64 UR6, c[0x0][0x208] ;  /* 0x0000820000067ab9 */ /* 0x000fe20000000a00 */
[----:B------:R-:W3:Y:S01]  /*0050*/  S2R R2, SR_CTAID.X ;  /* 0x0000000000027919 */ /* 0x000ee20000002500 */
[----:B-1----:R-:W-:Y:S01]  /*0060*/  SHF.R.U32.HI R9, RZ, 0x4, R3 ;  /* 0x00000004ff097819 */ /* 0x002fe20000011603 */
[----:B------:R-:W-:Y:S02]  /*0070*/  IMAD.SHL.U32 R4, R3, 0x4, RZ ;  /* 0x0000000403047824 */ /* 0x000fe400078e00ff */
[----:B---3--:R-:W-:Y:S01]  /*0080*/  IMAD.SHL.U32 R2, R2, 0x8, RZ ;  /* 0x0000000802027824 */ /* 0x008fe200078e00ff */
[----:B------:R-:W-:Y:S02]  /*0090*/  SGXT.U32 R9, R9, 0x3 ;  /* 0x000000030909781a */ /* 0x000fe40000000000 */
[----:B------:R-:W-:-:S02]  /*00a0*/  LOP3.LUT R5, R4, 0x3c, RZ, 0xc0, !PT ;  /* 0x0000003c04057812 */ /* 0x000fc400078ec0ff */
[----:B------:R-:W-:-:S04]  /*00b0*/  LOP3.LUT R0, R2, R9, RZ, 0xfc, !PT ;  /* 0x0000000902007212 */ /* 0x000fc800078efcff */
[C---:B------:R-:W-:Y:S02]  /*00c0*/  ISETP.GE.AND P1, PT, R0.reuse, 0x10, PT ;  /* 0x000000100000780c */ /* 0x040fe40003f26270 */
[----:B------:R-:W-:Y:S02]  /*00d0*/  LEA R0, R0, R5, 0x6 ;  /* 0x0000000500007211 */ /* 0x000fe400078e30ff */
[----:B------:R-:W-:-:S03]  /*00e0*/  CS2R R4, SRZ ;  /* 0x0000000000047805 */ /* 0x000fc6000001ff00 */
[----:B--2---:R-:W-:-:S06]  /*00f0*/  IMAD.WIDE R10, R0, 0x4, R10 ;  /* 0x00000004000a7825 */ /* 0x004fcc00078e020a */
[----:B------:R-:W2:Y:S01]  /*0100*/  @!P1 LDG.E.128 R4, desc[UR6][R10.64] ;  /* 0x000000060a049981 */ /* 0x000ea2000c1e1d00 */
[----:B------:R-:W1:Y:S01]  /*0110*/  S2UR UR5, SR_CgaCtaId ;  /* 0x00000000000579c3 */ /* 0x000e620000008800 */
[----:B------:R-:W-:Y:S01]  /*0120*/  UMOV UR4, 0x400 ;  /* 0x0000040000047882 */ /* 0x000fe20000000000 */
[----:B------:R-:W-:Y:S01]  /*0130*/  LOP3.LUT P0, RZ, R3, 0x78, RZ, 0xc0, !PT ;  /* 0x0000007803ff7812 */ /* 0x000fe2000780c0ff */
[----:B-1----:R-:W-:-:S06]  /*0140*/  UPRMT UR4, UR5, 0x654, UR4 ;  /* 0x0000065405047896 */ /* 0x002fcc0008000004 */
[----:B------:R-:W-:Y:S02]  /*0150*/  LEA R9, R9, UR4, 0x2 ;  /* 0x0000000409097c11 */ /* 0x000fe4000f8e10ff */
[----:B--2---:R-:W-:Y:S02]  /*0160*/  SEL R13, R4, RZ, !P1 ;  /* 0x000000ff040d7207 */ /* 0x004fe40004800000 */
[----:B------:R-:W-:Y:S02]  /*0170*/  SEL R5, R5, RZ, !P1 ;  /* 0x000000ff05057207 */ /* 0x000fe40004800000 */
[----:B------:R-:W-:Y:S02]  /*0180*/  SEL R15, R6, RZ, !P1 ;  /* 0x000000ff060f7207 */ /* 0x000fe40004800000 */
[----:B------:R-:W-:Y:S01]  /*0190*/  SEL R17, R7, RZ, !P1 ;  /* 0x000000ff07117207 */ /* 0x000fe20004800000 */
[----:B------:R-:W-:-:S04]  /*01a0*/  FADD R4, R13, R5 ;  /* 0x000000050d047221 */ /* 0x000fc80000000000 */
[----:B------:R-:W-:-:S04]  /*01b0*/  FADD R4, R15, R4 ;  /* 0x000000040f047221 */ /* 0x000fc80000000000 */
[----:B------:R-:W-:-:S05]  /*01c0*/  FADD R4, R17, R4 ;  /* 0x0000000411047221 */ /* 0x000fca0000000000 */
[----:B------:R-:W-:-:S05]  /*01d0*/  FSEL R7, R4, RZ, !P1 ;  /* 0x000000ff04077208 */ /* 0x000fca0004800000 */
[----:B------:R-:W1:Y:S02]  /*01e0*/  SHFL.BFLY PT, R4, R7, 0x8, 0x1f ;  /* 0x0d001f0007047f89 */ /* 0x000e6400000e0000 */
[----:B-1----:R-:W-:-:S05]  /*01f0*/  FADD R8, R7, R4 ;  /* 0x0000000407087221 */ /* 0x002fca0000000000 */
[----:B------:R-:W1:Y:S02]  /*0200*/  SHFL.BFLY PT, R11, R8, 0x4, 0x1f ;  /* 0x0c801f00080b7f89 */ /* 0x000e6400000e0000 */
[----:B-1----:R-:W-:-:S05]  /*0210*/  FADD R11, R8, R11 ;  /* 0x0000000b080b7221 */ /* 0x002fca0000000000 */
[----:B------:R-:W1:Y:S02]  /*0220*/  SHFL.BFLY PT, R4, R11, 0x2, 0x1f ;  /* 0x0c401f000b047f89 */ /* 0x000e6400000e0000 */
[----:B-1----:R-:W-:-:S05]  /*0230*/  FADD R12, R11, R4 ;  /* 0x000000040b0c7221 */ /* 0x002fca0000000000 */
[----:B------:R-:W1:Y:S02]  /*0240*/  SHFL.BFLY PT, R19, R12, 0x1, 0x1f ;  /* 0x0c201f000c137f89 */ /* 0x000e6400000e0000 */
[----:B-1----:R-:W-:-:S04]  /*0250*/  FADD R6, R12, R19 ;  /* 0x000000130c067221 */ /* 0x002fc80000000000 */
[C---:B------:R-:W-:Y:S01]  /*0260*/  FFMA R5, R6.reuse, -0.015625, R5 ;  /* 0xbc80000006057823 */ /* 0x040fe20000000005 */
[C---:B------:R-:W-:Y:S01]  /*0270*/  FFMA R4, R6.reuse, -0.015625, R13 ;  /* 0xbc80000006047823 */ /* 0x040fe2000000000d */
[C---:B------:R-:W-:Y:S01]  /*0280*/  FFMA R7, R6.reuse, -0.015625, R15 ;  /* 0xbc80000006077823 */ /* 0x040fe2000000000f */
[----:B------:R-:W-:Y:S01]  /*0290*/  FFMA R10, R6, -0.015625, R17 ;  /* 0xbc800000060a7823 */ /* 0x000fe20000000011 */
[----:B------:R-:W-:Y:S01]  /*02a0*/  FMUL R13, R5, R5 ;  /* 0x00000005050d7220 */ /* 0x000fe20000400000 */
[----:B------:R-:W-:Y:S03]  /*02b0*/  STS [R9], R6 ;  /* 0x0000000609007388 */ /* 0x000fe60000000800 */
[----:B------:R-:W-:-:S04]  /*02c0*/  FFMA R14, R4, R4, R13 ;  /* 0x00000004040e7223 */ /* 0x000fc8000000000d */
[----:B------:R-:W-:Y:S01]  /*02d0*/  FFMA R13, R7, R7, R14 ;  /* 0x00000007070d7223 */ /* 0x000fe2000000000e */
[----:B------:R-:W-:-:S03]  /*02e0*/  IMAD.MOV.U32 R14, RZ, RZ, 0x3c800000 ;  /* 0x3c800000ff0e7424 */ /* 0x000fc600078e00ff */
[----:B------:R-:W-:-:S05]  /*02f0*/  FFMA R13, R10, R10, R13 ;  /* 0x0000000a0a0d7223 */ /* 0x000fca000000000d */
[----:B------:R-:W-:-:S05]  /*0300*/  FSEL R13, R13, RZ, !P1 ;  /* 0x000000ff0d0d7208 */ /* 0x000fca0004800000 */
[----:B------:R-:W1:Y:S02]  /*0310*/  SHFL.BFLY PT, R8, R13, 0x8, 0x1f ;  /* 0x0d001f000d087f89 */ /* 0x000e6400000e0000 */
[----:B-1----:R-:W-:-:S05]  /*0320*/  FADD R11, R13, R8 ;  /* 0x000000080d0b7221 */ /* 0x002fca0000000000 */
[----:B------:R-:W1:Y:S02]  /*0330*/  SHFL.BFLY PT, R8, R11, 0x4, 0x1f ;  /* 0x0c801f000b087f89 */ /* 0x000e6400000e0000 */
[----:B-1----:R-:W-:-:S05]  /*0340*/  FADD R15, R11, R8 ;  /* 0x000000080b0f7221 */ /* 0x002fca0000000000 */
[----:B------:R-:W1:Y:S02]  /*0350*/  SHFL.BFLY PT, R8, R15, 0x2, 0x1f ;  /* 0x0c401f000f087f89 */ /* 0x000e6400000e0000 */
[----:B-1----:R-:W-:Y:S01]  /*0360*/  FADD R16, R15, R8 ;  /* 0x000000080f107221 */ /* 0x002fe20000000000 */
[----:B------:R-:W-:-:S04]  /*0370*/  LOP3.LUT R8, R3, 0x7, RZ, 0xc0, !PT ;  /* 0x0000000703087812 */ /* 0x000fc800078ec0ff */
[----:B------:R-:W-:Y:S01]  /*0380*/  LEA R12, R8, UR4, 0x2 ;  /* 0x00000004080c7c11 */ /* 0x000fe2000f8e10ff */
[----:B------:R-:W-:Y:S06]  /*0390*/  BAR.SYNC.DEFER_BLOCKING 0x0 ;  /* 0x0000000000007b1d */ /* 0x000fec0000010000 */
[----:B------:R-:W-:Y:S01]  /*03a0*/  ULDC.64 UR4, c[0x0][0x228] ;  /* 0x00008a0000047ab9 */ /* 0x000fe20000000a00 */
[----:B------:R-:W1:Y:S04]  /*03b0*/  SHFL.BFLY PT, R17, R16, 0x1, 0x1f ;  /* 0x0c201f0010117f89 */ /* 0x000e6800000e0000 */
[----:B------:R-:W-:Y:S01]  /*03c0*/  LDS R8, [R12] ;  /* 0x000000000c087984 */ /* 0x000fe20000000800 */
[----:B-1----:R-:W-:Y:S01]  /*03d0*/  FADD R17, R16, R17 ;  /* 0x0000001110117221 */ /* 0x002fe20000000000 */
[----:B------:R-:W-:Y:S03]  /*03e0*/  BAR.SYNC.DEFER_BLOCKING 0x0 ;  /* 0x0000000000007b1d */ /* 0x000fe60000010000 */
[----:B------:R-:W-:-:S06]  /*03f0*/  FFMA R11, R17, R14, 9.9999997473787516356e-06 ;  /* 0x3727c5ac110b7423 */ /* 0x000fcc000000000e */
[----:B------:R-:W1:Y:S01]  /*0400*/  MUFU.RSQ R11, R11 ;  /* 0x0000000b000b7308 */ /* 0x000e620000001400 */
[----:B------:R2:W-:Y:S01]  /*0410*/  STS [R9], R17 ;  /* 0x0000001109007388 */ /* 0x0005e20000000800 */
[-C--:B-1----:R-:W-:Y:S01]  /*0420*/  FMUL R5, R5, R11.reuse ;  /* 0x0000000b05057220 */ /* 0x082fe20000400000 */
[-C--:B------:R-:W-:Y:S01]  /*0430*/  FMUL R4, R4, R11.reuse ;  /* 0x0000000b04047220 */ /* 0x080fe20000400000 */
[-C--:B------:R-:W-:Y:S01]  /*0440*/  FMUL R6, R7, R11.reuse ;  /* 0x0000000b07067220 */ /* 0x080fe20000400000 */
[----:B------:R-:W-:Y:S01]  /*0450*/  BAR.SYNC.DEFER_BLOCKING 0x0 ;  /* 0x0000000000007b1d */ /* 0x000fe20000010000 */
[----:B------:R-:W-:Y:S01]  /*0460*/  FMUL R7, R10, R11 ;  /* 0x0000000b0a077220 */ /* 0x000fe20000400000 */
[----:B------:R-:W-:Y:S02]  /*0470*/  FSETP.GT.AND P5, PT, R5, RZ, PT ;  /* 0x000000ff0500720b */ /* 0x000fe40003fa4000 */
[----:B------:R-:W-:Y:S02]  /*0480*/  FSETP.GT.AND P4, PT, R4, RZ, PT ;  /* 0x000000ff0400720b */ /* 0x000fe40003f84000 */
[----:B------:R-:W-:-:S02]  /*0490*/  FSETP.GT.AND P2, PT, R6, RZ, PT ;  /* 0x000000ff0600720b */ /* 0x000fc40003f44000 */
[----:B------:R-:W1:Y:S01]  /*04a0*/  LDC.64 R10, c[0x0][0x220] ;  /* 0x00008800ff0a7b82 */ /* 0x000e620000000a00 */
[----:B------:R-:W-:Y:S02]  /*04b0*/  FSETP.GT.AND P3, PT, R7, RZ, PT ;  /* 0x000000ff0700720b */ /* 0x000fe40003f64000 */
[----:B--2---:R-:W-:-:S04]  /*04c0*/  LOP3.LUT R9, R2, 0x7, R3, 0xf8, !PT ;  /* 0x0000000702097812 */ /* 0x004fc800078ef803 */
[----:B------:R-:W-:Y:S01]  /*04d0*/  ISETP.LT.AND P0, PT, R9, 0x10, !P0 ;  /* 0x000000100900780c */ /* 0x000fe20004701270 */
[----:B------:R-:W-:Y:S01]  /*04e0*/  @!P5 FMUL R5, R5, 0.20000000298023223877 ;  /* 0x3e4ccccd0505d820 */ /* 0x000fe20000400000 */
[----:B------:R-:W2:Y:S01]  /*04f0*/  LDC.64 R2, c[0x0][0x218] ;  /* 0x00008600ff027b82 */ /* 0x000ea20000000a00 */
[----:B------:R-:W-:Y:S01]  /*0500*/  @!P4 FMUL R4, R4, 0.20000000298023223877 ;  /* 0x3e4ccccd0404c820 */ /* 0x000fe20000400000 */
[----:B------:R-:W-:Y:S02]  /*0510*/  @!P2 FMUL R6, R6, 0.20000000298023223877 ;  /* 0x3e4ccccd0606a820 */ /* 0x000fe40000400000 */
[----:B------:R-:W-:Y:S01]  /*0520*/  FSETP.GT.AND P5, PT, R5, RZ, PT ;  /* 0x000000ff0500720b */ /* 0x000fe20003fa4000 */
[----:B------:R-:W-:Y:S01]  /*0530*/  @!P3 FMUL R7, R7, 0.20000000298023223877 ;  /* 0x3e4ccccd0707b820 */ /* 0x000fe20000400000 */
[----:B------:R-:W-:Y:S01]  /*0540*/  FSETP.GT.AND P4, PT, R4, RZ, PT ;  /* 0x000000ff0400720b */ /* 0x000fe20003f84000 */
[----:B------:R3:W4:Y:S01]  /*0550*/  LDS R15, [R12] ;  /* 0x000000000c0f7984 */ /* 0x0007220000000800 */
[----:B------:R-:W-:-:S02]  /*0560*/  SEL R17, RZ, 0x1, !P5 ;  /* 0x00000001ff117807 */ /* 0x000fc40006800000 */
[----:B------:R-:W-:Y:S02]  /*0570*/  SEL R18, RZ, 0x1, !P4 ;  /* 0x00000001ff127807 */ /* 0x000fe40006000000 */
[----:B------:R-:W-:Y:S02]  /*0580*/  FSETP.GT.AND P2, PT, R6, RZ, PT ;  /* 0x000000ff0600720b */ /* 0x000fe40003f44000 */
[----:B------:R-:W-:Y:S01]  /*0590*/  FSETP.GT.AND P3, PT, R7, RZ, PT ;  /* 0x000000ff0700720b */ /* 0x000fe20003f64000 */
[----:B---3--:R-:W3:Y:S01]  /*05a0*/  LDC.64 R12, c[0x0][0x230] ;  /* 0x00008c00ff0c7b82 */ /* 0x008ee20000000a00 */
[----:B------:R-:W-:Y:S01]  /*05b0*/  PRMT R19, R18, 0x3340, R17 ;  /* 0x0000334012137816 */ /* 0x000fe20000000011 */
[----:B-1----:R-:W-:Y:S01]  /*05c0*/  IMAD.WIDE R10, R0, 0x4, R10 ;  /* 0x00000004000a7825 */ /* 0x002fe200078e020a */
[----:B------:R-:W-:-:S04]  /*05d0*/  SEL R18, RZ, 0x1, !P2 ;  /* 0x00000001ff127807 */ /* 0x000fc80005000000 */
[----:B------:R1:W-:Y:S01]  /*05e0*/  @!P1 STG.E.128 desc[UR6][R10.64], R4 ;  /* 0x000000040a009986 */ /* 0x0003e2000c101d06 */
[----:B--2---:R-:W-:-:S04]  /*05f0*/  IMAD.WIDE R2, R9, 0x4, R2 ;  /* 0x0000000409027825 */ /* 0x004fc800078e0202 */
[----:B---3--:R-:W-:-:S04]  /*0600*/  IMAD.WIDE R12, R9, 0x4, R12 ;  /* 0x00000004090c7825 */ /* 0x008fc800078e020c */
[----:B----4-:R-:W-:Y:S01]  /*0610*/  FFMA R16, R15, R14, 9.9999997473787516356e-06 ;  /* 0x3727c5ac0f107423 */ /* 0x010fe2000000000e */
[----:B------:R-:W-:Y:S02]  /*0620*/  SEL R15, RZ, 0x1, !P3 ;  /* 0x00000001ff0f7807 */ /* 0x000fe40005800000 */
[----:B------:R-:W-:Y:S01]  /*0630*/  IADD3 R14, P2, R0, UR4, RZ ;  /* 0x00000004000e7c10 */ /* 0x000fe2000ff5e0ff */
[----:B------:R-:W2:Y:S01]  /*0640*/  MUFU.RSQ R17, R16 ;  /* 0x0000001000117308 */ /* 0x000ea20000001400 */
[----:B------:R-:W-:Y:S02]  /*0650*/  PRMT R18, R18, 0x3340, R15 ;  /* 0x0000334012127816 */ /* 0x000fe4000000000f */
[----:B------:R-:W-:Y:S02]  /*0660*/  LEA.HI.X.SX32 R15, R0, UR5, 0x1, P2 ;  /* 0x00000005000f7c11 */ /* 0x000fe400090f0eff */
[----:B------:R-:W-:-:S05]  /*0670*/  PRMT R19, R19, 0x5410, R18 ;  /* 0x0000541013137816 */ /* 0x000fca0000000012 */
[----:B------:R1:W-:Y:S04]  /*0680*/  @!P1 STG.E desc[UR6][R14.64], R19 ;  /* 0x000000130e009986 */ /* 0x0003e8000c101906 */
[----:B--2---:R1:W-:Y:S01]  /*0690*/  @P0 STG.E desc[UR6][R12.64], R17 ;  /* 0x000000110c000986 */ /* 0x0043e2000c101906 */
[----:B------:R-:W-:Y:S05]  /*06a0*/  @!P0 EXIT ;  /* 0x000000000000894d */ /* 0x000fea0003800000 */
[----:B-1----:R-:W-:-:S05]  /*06b0*/  FMUL R5, R8, 0.015625 ;  /* 0x3c80000008057820 */ /* 0x002fca0000400000 */
[----:B------:R-:W-:Y:S01]  /*06c0*/  STG.E desc[UR6][R2.64], R5 ;  /* 0x0000000502007986 */ /* 0x000fe2000c101906 */
[----:B------:R-:W-:Y:S05]  /*06d0*/  EXIT ;  /* 0x000000000000794d */ /* 0x000fea0003800000 */
.L_x_0:
[----:B------:R-:W-:-:S00]  /*06e0*/  BRA `(.L_x_0) ;  /* 0xfffffffc00fc7947 */ /* 0x000fc0000383ffff */
[----:B------:R-:W-:-:S00]  /*06f0*/  NOP ;  /* 0x0000000000007918 */ /* 0x000fc00000000000 */
        /* <DEDUP_REMOVED lines=8> */
.L_x_1:


//--------------------- .nv.global.init           --------------------------
	.section	.nv.global.init,"aw",@progbits
.nv.global.init:
	.type		_$_str,@object
	.size		_$_str,(.L_0 - _$_str)
_$_str:
        /*0000*/ 	.byte	0x5f, 0x5f, 0x43, 0x55, 0x44, 0x41, 0x5f, 0x46, 0x54, 0x5a, 0x00
.L_0:


//--------------------- .nv.shared.triton_per_fused__native_batch_norm_legit_leaky_relu_leaky_relu_backward_0 --------------------------
	.section	.nv.shared.triton_per_fused__native_batch_norm_legit_leaky_relu_leaky_relu_backward_0,"aw",@nobits
	.sectionflags	@""
	.align	16
	.zero		1024


//--------------------- .nv.constant0.triton_per_fused__native_batch_norm_legit_leaky_relu_leaky_relu_backward_0 --------------------------
	.section	.nv.constant0.triton_per_fused__native_batch_norm_legit_leaky_relu_leaky_relu_backward_0,"a",@progbits
	.sectionflags	@""
	.align	4
.nv.constant0.triton_per_fused__native_batch_norm_legit_leaky_relu_leaky_relu_backward_0:
	.zero		576
